//
// Generated by NVIDIA NVVM Compiler
//
// Compiler Build ID: CL-36424714
// Cuda compilation tools, release 13.0, V13.0.88
// Based on NVVM 20.0.0
//

.version 9.0
.target sm_100
.address_size 64

	// .globl	_Z4initfP17curandStateXORWOW
.global .align 4 .b8 precalc_xorwow_matrix[102400];
.global .align 4 .b8 precalc_xorwow_offset_matrix[102400];
.global .align 4 .b8 mrg32k3aM1[2304];
.global .align 4 .b8 mrg32k3aM2[2304];
.global .align 4 .b8 mrg32k3aM1SubSeq[2016];
.global .align 4 .b8 mrg32k3aM2SubSeq[2016];
.global .align 4 .b8 mrg32k3aM1Seq[2304];
.global .align 4 .b8 mrg32k3aM2Seq[2304];
.const .align 8 .b8 __cr_lgamma_table[72];

.visible .entry _Z4initfP17curandStateXORWOW(
	.param .f32 _Z4initfP17curandStateXORWOW_param_0,
	.param .u64 .ptr .align 1 _Z4initfP17curandStateXORWOW_param_1
)
{
	.reg .pred 	%p<24>;
	.reg .b32 	%r<413>;
	.reg .b32 	%f<2>;
	.reg .b64 	%rd<19>;

	ld.param.f32 	%f1, [_Z4initfP17curandStateXORWOW_param_0];
	ld.param.u64 	%rd8, [_Z4initfP17curandStateXORWOW_param_1];
	cvta.to.global.u64 	%rd9, %rd8;
	mov.u32 	%r182, %tid.x;
	mov.u32 	%r183, %ntid.x;
	mov.u32 	%r184, %ctaid.x;
	mad.lo.s32 	%r185, %r183, %r184, %r182;
	cvt.rzi.u64.f32 	%rd10, %f1;
	cvt.s64.s32 	%rd18, %r185;
	mul.wide.s32 	%rd11, %r185, 48;
	add.s64 	%rd2, %rd9, %rd11;
	cvt.u32.u64 	%r186, %rd10;
	xor.b32  	%r187, %r186, -1429050551;
	mul.lo.s32 	%r188, %r187, 1099087573;
	{ .reg .b32 tmp; mov.b64 {tmp, %r189}, %rd10; }
	xor.b32  	%r190, %r189, -136515619;
	mul.lo.s32 	%r191, %r190, -1703105765;
	add.s32 	%r192, %r188, %r191;
	add.s32 	%r193, %r192, 6615241;
	add.s32 	%r194, %r188, 123456789;
	st.global.v2.u32 	[%rd2], {%r193, %r194};
	xor.b32  	%r195, %r188, 362436069;
	add.s32 	%r196, %r191, 521288629;
	st.global.v2.u32 	[%rd2+8], {%r195, %r196};
	xor.b32  	%r197, %r191, 88675123;
	add.s32 	%r198, %r188, 5783321;
	st.global.v2.u32 	[%rd2+16], {%r197, %r198};
	setp.eq.s32 	%p1, %r185, 0;
	@%p1 bra 	$L__BB0_42;
	mov.b32 	%r319, 0;
$L__BB0_2:
	and.b64  	%rd4, %rd18, 3;
	setp.eq.s64 	%p2, %rd4, 0;
	@%p2 bra 	$L__BB0_41;
	mul.wide.u32 	%rd12, %r319, 3200;
	mov.u64 	%rd13, precalc_xorwow_matrix;
	add.s64 	%rd5, %rd13, %rd12;
	cvt.u32.u64 	%r2, %rd4;
	mov.b32 	%r320, 0;
$L__BB0_4:
	mov.b32 	%r333, 0;
	mov.u32 	%r334, %r333;
	mov.u32 	%r335, %r333;
	mov.u32 	%r336, %r333;
	mov.u32 	%r337, %r333;
	mov.u32 	%r326, %r333;
$L__BB0_5:
	mul.wide.u32 	%rd14, %r326, 4;
	add.s64 	%rd15, %rd2, %rd14;
	ld.global.u32 	%r10, [%rd15+4];
	shl.b32 	%r11, %r326, 5;
	mov.b32 	%r332, 0;
$L__BB0_6:
	.pragma "nounroll";
	shr.u32 	%r203, %r10, %r332;
	and.b32  	%r204, %r203, 1;
	setp.eq.b32 	%p3, %r204, 1;
	not.pred 	%p4, %p3;
	add.s32 	%r205, %r11, %r332;
	mul.lo.s32 	%r206, %r205, 5;
	mul.wide.u32 	%rd16, %r206, 4;
	add.s64 	%rd6, %rd5, %rd16;
	@%p4 bra 	$L__BB0_8;
	ld.global.u32 	%r207, [%rd6];
	xor.b32  	%r337, %r337, %r207;
	ld.global.u32 	%r208, [%rd6+4];
	xor.b32  	%r336, %r336, %r208;
	ld.global.u32 	%r209, [%rd6+8];
	xor.b32  	%r335, %r335, %r209;
	ld.global.u32 	%r210, [%rd6+12];
	xor.b32  	%r334, %r334, %r210;
	ld.global.u32 	%r211, [%rd6+16];
	xor.b32  	%r333, %r333, %r211;
$L__BB0_8:
	and.b32  	%r213, %r203, 2;
	setp.eq.s32 	%p5, %r213, 0;
	@%p5 bra 	$L__BB0_10;
	ld.global.u32 	%r214, [%rd6+20];
	xor.b32  	%r337, %r337, %r214;
	ld.global.u32 	%r215, [%rd6+24];
	xor.b32  	%r336, %r336, %r215;
	ld.global.u32 	%r216, [%rd6+28];
	xor.b32  	%r335, %r335, %r216;
	ld.global.u32 	%r217, [%rd6+32];
	xor.b32  	%r334, %r334, %r217;
	ld.global.u32 	%r218, [%rd6+36];
	xor.b32  	%r333, %r333, %r218;
$L__BB0_10:
	and.b32  	%r220, %r203, 4;
	setp.eq.s32 	%p6, %r220, 0;
	@%p6 bra 	$L__BB0_12;
	ld.global.u32 	%r221, [%rd6+40];
	xor.b32  	%r337, %r337, %r221;
	ld.global.u32 	%r222, [%rd6+44];
	xor.b32  	%r336, %r336, %r222;
	ld.global.u32 	%r223, [%rd6+48];
	xor.b32  	%r335, %r335, %r223;
	ld.global.u32 	%r224, [%rd6+52];
	xor.b32  	%r334, %r334, %r224;
	ld.global.u32 	%r225, [%rd6+56];
	xor.b32  	%r333, %r333, %r225;
$L__BB0_12:
	and.b32  	%r227, %r203, 8;
	setp.eq.s32 	%p7, %r227, 0;
	@%p7 bra 	$L__BB0_14;
	ld.global.u32 	%r228, [%rd6+60];
	xor.b32  	%r337, %r337, %r228;
	ld.global.u32 	%r229, [%rd6+64];
	xor.b32  	%r336, %r336, %r229;
	ld.global.u32 	%r230, [%rd6+68];
	xor.b32  	%r335, %r335, %r230;
	ld.global.u32 	%r231, [%rd6+72];
	xor.b32  	%r334, %r334, %r231;
	ld.global.u32 	%r232, [%rd6+76];
	xor.b32  	%r333, %r333, %r232;
$L__BB0_14:
	and.b32  	%r234, %r203, 16;
	setp.eq.s32 	%p8, %r234, 0;
	@%p8 bra 	$L__BB0_16;
	ld.global.u32 	%r235, [%rd6+80];
	xor.b32  	%r337, %r337, %r235;
	ld.global.u32 	%r236, [%rd6+84];
	xor.b32  	%r336, %r336, %r236;
	ld.global.u32 	%r237, [%rd6+88];
	xor.b32  	%r335, %r335, %r237;
	ld.global.u32 	%r238, [%rd6+92];
	xor.b32  	%r334, %r334, %r238;
	ld.global.u32 	%r239, [%rd6+96];
	xor.b32  	%r333, %r333, %r239;
$L__BB0_16:
	and.b32  	%r241, %r203, 32;
	setp.eq.s32 	%p9, %r241, 0;
	@%p9 bra 	$L__BB0_18;
	ld.global.u32 	%r242, [%rd6+100];
	xor.b32  	%r337, %r337, %r242;
	ld.global.u32 	%r243, [%rd6+104];
	xor.b32  	%r336, %r336, %r243;
	ld.global.u32 	%r244, [%rd6+108];
	xor.b32  	%r335, %r335, %r244;
	ld.global.u32 	%r245, [%rd6+112];
	xor.b32  	%r334, %r334, %r245;
	ld.global.u32 	%r246, [%rd6+116];
	xor.b32  	%r333, %r333, %r246;
$L__BB0_18:
	and.b32  	%r248, %r203, 64;
	setp.eq.s32 	%p10, %r248, 0;
	@%p10 bra 	$L__BB0_20;
	ld.global.u32 	%r249, [%rd6+120];
	xor.b32  	%r337, %r337, %r249;
	ld.global.u32 	%r250, [%rd6+124];
	xor.b32  	%r336, %r336, %r250;
	ld.global.u32 	%r251, [%rd6+128];
	xor.b32  	%r335, %r335, %r251;
	ld.global.u32 	%r252, [%rd6+132];
	xor.b32  	%r334, %r334, %r252;
	ld.global.u32 	%r253, [%rd6+136];
	xor.b32  	%r333, %r333, %r253;
$L__BB0_20:
	and.b32  	%r255, %r203, 128;
	setp.eq.s32 	%p11, %r255, 0;
	@%p11 bra 	$L__BB0_22;
	ld.global.u32 	%r256, [%rd6+140];
	xor.b32  	%r337, %r337, %r256;
	ld.global.u32 	%r257, [%rd6+144];
	xor.b32  	%r336, %r336, %r257;
	ld.global.u32 	%r258, [%rd6+148];
	xor.b32  	%r335, %r335, %r258;
	ld.global.u32 	%r259, [%rd6+152];
	xor.b32  	%r334, %r334, %r259;
	ld.global.u32 	%r260, [%rd6+156];
	xor.b32  	%r333, %r333, %r260;
$L__BB0_22:
	and.b32  	%r262, %r203, 256;
	setp.eq.s32 	%p12, %r262, 0;
	@%p12 bra 	$L__BB0_24;
	ld.global.u32 	%r263, [%rd6+160];
	xor.b32  	%r337, %r337, %r263;
	ld.global.u32 	%r264, [%rd6+164];
	xor.b32  	%r336, %r336, %r264;
	ld.global.u32 	%r265, [%rd6+168];
	xor.b32  	%r335, %r335, %r265;
	ld.global.u32 	%r266, [%rd6+172];
	xor.b32  	%r334, %r334, %r266;
	ld.global.u32 	%r267, [%rd6+176];
	xor.b32  	%r333, %r333, %r267;
$L__BB0_24:
	and.b32  	%r269, %r203, 512;
	setp.eq.s32 	%p13, %r269, 0;
	@%p13 bra 	$L__BB0_26;
	ld.global.u32 	%r270, [%rd6+180];
	xor.b32  	%r337, %r337, %r270;
	ld.global.u32 	%r271, [%rd6+184];
	xor.b32  	%r336, %r336, %r271;
	ld.global.u32 	%r272, [%rd6+188];
	xor.b32  	%r335, %r335, %r272;
	ld.global.u32 	%r273, [%rd6+192];
	xor.b32  	%r334, %r334, %r273;
	ld.global.u32 	%r274, [%rd6+196];
	xor.b32  	%r333, %r333, %r274;
$L__BB0_26:
	and.b32  	%r276, %r203, 1024;
	setp.eq.s32 	%p14, %r276, 0;
	@%p14 bra 	$L__BB0_28;
	ld.global.u32 	%r277, [%rd6+200];
	xor.b32  	%r337, %r337, %r277;
	ld.global.u32 	%r278, [%rd6+204];
	xor.b32  	%r336, %r336, %r278;
	ld.global.u32 	%r279, [%rd6+208];
	xor.b32  	%r335, %r335, %r279;
	ld.global.u32 	%r280, [%rd6+212];
	xor.b32  	%r334, %r334, %r280;
	ld.global.u32 	%r281, [%rd6+216];
	xor.b32  	%r333, %r333, %r281;
$L__BB0_28:
	and.b32  	%r283, %r203, 2048;
	setp.eq.s32 	%p15, %r283, 0;
	@%p15 bra 	$L__BB0_30;
	ld.global.u32 	%r284, [%rd6+220];
	xor.b32  	%r337, %r337, %r284;
	ld.global.u32 	%r285, [%rd6+224];
	xor.b32  	%r336, %r336, %r285;
	ld.global.u32 	%r286, [%rd6+228];
	xor.b32  	%r335, %r335, %r286;
	ld.global.u32 	%r287, [%rd6+232];
	xor.b32  	%r334, %r334, %r287;
	ld.global.u32 	%r288, [%rd6+236];
	xor.b32  	%r333, %r333, %r288;
$L__BB0_30:
	and.b32  	%r290, %r203, 4096;
	setp.eq.s32 	%p16, %r290, 0;
	@%p16 bra 	$L__BB0_32;
	ld.global.u32 	%r291, [%rd6+240];
	xor.b32  	%r337, %r337, %r291;
	ld.global.u32 	%r292, [%rd6+244];
	xor.b32  	%r336, %r336, %r292;
	ld.global.u32 	%r293, [%rd6+248];
	xor.b32  	%r335, %r335, %r293;
	ld.global.u32 	%r294, [%rd6+252];
	xor.b32  	%r334, %r334, %r294;
	ld.global.u32 	%r295, [%rd6+256];
	xor.b32  	%r333, %r333, %r295;
$L__BB0_32:
	and.b32  	%r297, %r203, 8192;
	setp.eq.s32 	%p17, %r297, 0;
	@%p17 bra 	$L__BB0_34;
	ld.global.u32 	%r298, [%rd6+260];
	xor.b32  	%r337, %r337, %r298;
	ld.global.u32 	%r299, [%rd6+264];
	xor.b32  	%r336, %r336, %r299;
	ld.global.u32 	%r300, [%rd6+268];
	xor.b32  	%r335, %r335, %r300;
	ld.global.u32 	%r301, [%rd6+272];
	xor.b32  	%r334, %r334, %r301;
	ld.global.u32 	%r302, [%rd6+276];
	xor.b32  	%r333, %r333, %r302;
$L__BB0_34:
	and.b32  	%r304, %r203, 16384;
	setp.eq.s32 	%p18, %r304, 0;
	@%p18 bra 	$L__BB0_36;
	ld.global.u32 	%r305, [%rd6+280];
	xor.b32  	%r337, %r337, %r305;
	ld.global.u32 	%r306, [%rd6+284];
	xor.b32  	%r336, %r336, %r306;
	ld.global.u32 	%r307, [%rd6+288];
	xor.b32  	%r335, %r335, %r307;
	ld.global.u32 	%r308, [%rd6+292];
	xor.b32  	%r334, %r334, %r308;
	ld.global.u32 	%r309, [%rd6+296];
	xor.b32  	%r333, %r333, %r309;
$L__BB0_36:
	and.b32  	%r311, %r203, 32768;
	setp.eq.s32 	%p19, %r311, 0;
	@%p19 bra 	$L__BB0_38;
	ld.global.u32 	%r312, [%rd6+300];
	xor.b32  	%r337, %r337, %r312;
	ld.global.u32 	%r313, [%rd6+304];
	xor.b32  	%r336, %r336, %r313;
	ld.global.u32 	%r314, [%rd6+308];
	xor.b32  	%r335, %r335, %r314;
	ld.global.u32 	%r315, [%rd6+312];
	xor.b32  	%r334, %r334, %r315;
	ld.global.u32 	%r316, [%rd6+316];
	xor.b32  	%r333, %r333, %r316;
$L__BB0_38:
	add.s32 	%r332, %r332, 16;
	setp.ne.s32 	%p20, %r332, 32;
	@%p20 bra 	$L__BB0_6;
	mad.lo.s32 	%r317, %r326, -31, %r11;
	add.s32 	%r326, %r317, 1;
	setp.ne.s32 	%p21, %r326, 5;
	@%p21 bra 	$L__BB0_5;
	st.global.u32 	[%rd2+4], %r337;
	st.global.u32 	[%rd2+8], %r336;
	st.global.u32 	[%rd2+12], %r335;
	st.global.u32 	[%rd2+16], %r334;
	st.global.u32 	[%rd2+20], %r333;
	add.s32 	%r320, %r320, 1;
	setp.lt.u32 	%p22, %r320, %r2;
	@%p22 bra 	$L__BB0_4;
$L__BB0_41:
	shr.u64 	%rd7, %rd18, 2;
	add.s32 	%r319, %r319, 1;
	setp.gt.u64 	%p23, %rd18, 3;
	mov.u64 	%rd18, %rd7;
	@%p23 bra 	$L__BB0_2;
$L__BB0_42:
	mov.b32 	%r318, 0;
	st.global.v2.u32 	[%rd2+24], {%r318, %r318};
	st.global.u32 	[%rd2+32], %r318;
	mov.b64 	%rd17, 0;
	st.global.u64 	[%rd2+40], %rd17;
	ret;

}
	// .globl	_Z11getRandNumsP17curandStateXORWOWPi
.visible .entry _Z11getRandNumsP17curandStateXORWOWPi(
	.param .u64 .ptr .align 1 _Z11getRandNumsP17curandStateXORWOWPi_param_0,
	.param .u64 .ptr .align 1 _Z11getRandNumsP17curandStateXORWOWPi_param_1
)
{
	.reg .pred 	%p<2>;
	.reg .b32 	%r<31>;
	.reg .b32 	%f<11>;
	.reg .b64 	%rd<11>;

	ld.param.u64 	%rd2, [_Z11getRandNumsP17curandStateXORWOWPi_param_0];
	ld.param.u64 	%rd3, [_Z11getRandNumsP17curandStateXORWOWPi_param_1];
	cvta.to.global.u64 	%rd1, %rd3;
	cvta.to.global.u64 	%rd4, %rd2;
	mov.u32 	%r2, %tid.x;
	mov.u32 	%r3, %ntid.x;
	mov.u32 	%r4, %ctaid.x;
	mad.lo.s32 	%r1, %r3, %r4, %r2;
	mul.wide.s32 	%rd5, %r1, 48;
	add.s64 	%rd6, %rd4, %rd5;
	ld.global.v2.u32 	{%r5, %r6}, [%rd6];
	shr.u32 	%r7, %r6, 2;
	xor.b32  	%r8, %r7, %r6;
	ld.global.v2.u32 	{%r9, %r10}, [%rd6+8];
	ld.global.v2.u32 	{%r11, %r12}, [%rd6+16];
	shl.b32 	%r13, %r12, 4;
	shl.b32 	%r14, %r8, 1;
	xor.b32  	%r15, %r14, %r13;
	xor.b32  	%r16, %r15, %r8;
	xor.b32  	%r17, %r16, %r12;
	add.s32 	%r18, %r5, %r17;
	add.s32 	%r19, %r18, 362437;
	cvt.rn.f32.u32 	%f1, %r19;
	fma.rn.f32 	%f2, %f1, 0f2F800000, 0f2F000000;
	shr.u32 	%r20, %r9, 2;
	xor.b32  	%r21, %r20, %r9;
	st.global.v2.u32 	[%rd6+8], {%r11, %r12};
	shl.b32 	%r22, %r17, 4;
	shl.b32 	%r23, %r21, 1;
	xor.b32  	%r24, %r23, %r22;
	xor.b32  	%r25, %r24, %r21;
	xor.b32  	%r26, %r25, %r17;
	st.global.v2.u32 	[%rd6+16], {%r17, %r26};
	add.s32 	%r27, %r5, 724874;
	st.global.v2.u32 	[%rd6], {%r27, %r10};
	add.s32 	%r28, %r26, %r27;
	cvt.rn.f32.u32 	%f3, %r28;
	fma.rn.f32 	%f4, %f3, 0f2F800000, 0f2F000000;
	mov.f32 	%f5, 0f3F000000;
	sub.f32 	%f6, %f5, %f2;
	sub.f32 	%f7, %f5, %f4;
	mul.f32 	%f8, %f7, %f7;
	fma.rn.f32 	%f9, %f6, %f6, %f8;
	sqrt.rn.f32 	%f10, %f9;
	setp.geu.f32 	%p1, %f10, 0f3F000000;
	@%p1 bra 	$L__BB1_2;
	mul.wide.s32 	%rd9, %r1, 4;
	add.s64 	%rd10, %rd1, %rd9;
	mov.b32 	%r30, 1;
	st.global.u32 	[%rd10], %r30;
	bra.uni 	$L__BB1_3;
$L__BB1_2:
	mul.wide.s32 	%rd7, %r1, 4;
	add.s64 	%rd8, %rd1, %rd7;
	mov.b32 	%r29, 0;
	st.global.u32 	[%rd8], %r29;
$L__BB1_3:
	ret;

}


// ===== COMPILED SASS (sm_100) =====

	.target	sm_100

	.elftype	@"ET_EXEC"


//--------------------- .note.nv.tkinfo           --------------------------
	.section	.note.nv.tkinfo,"",@"SHT_NOTE"
	.sectionflags	@"SHF_NOTE_NV_TKINFO"
	.tkinfo
        /*0018*/ 	.word	0x00000002
        /*0030*/ 	.string	""
        /*0030*/ 	.string	"ptxas"
        /*0030*/ 	.string	"Cuda compilation tools, release 13.0, V13.0.88"
        /*0030*/ 	.string	"Build cuda_13.0.r13.0/compiler.36424714_0"
        /*0030*/ 	.string	"-arch sm_100 -m 64 "



//--------------------- .note.nv.cuinfo           --------------------------
	.section	.note.nv.cuinfo,"",@"SHT_NOTE"
	.sectionflags	@"SHF_NOTE_NV_CUINFO"
        /*0018*/ 	.short	0x0002
        /*001a*/ 	.short	0x0064
        /*001c*/ 	.short	0x0082
	.zero		2


//--------------------- .nv.info                  --------------------------
	.section	.nv.info,"",@"SHT_CUDA_INFO"
	.align	4


	//----- nvinfo : EIATTR_REGCOUNT
	.align		4
        /*0000*/ 	.byte	0x04, 0x2f
        /*0002*/ 	.short	(.L_10 - .L_9)
	.align		4
.L_9:
        /*0004*/ 	.word	index@(_Z4initfP17curandStateXORWOW)
        /*0008*/ 	.word	0x0000001f


	//----- nvinfo : EIATTR_FRAME_SIZE
	.align		4
.L_10:
        /*000c*/ 	.byte	0x04, 0x11
        /*000e*/ 	.short	(.L_12 - .L_11)
	.align		4
.L_11:
        /*0010*/ 	.word	index@(_Z4initfP17curandStateXORWOW)
        /*0014*/ 	.word	0x00000000


	//----- nvinfo : EIATTR_REGCOUNT
	.align		4
.L_12:
        /*0018*/ 	.byte	0x04, 0x2f
        /*001a*/ 	.short	(.L_14 - .L_13)
	.align		4
.L_13:
        /*001c*/ 	.word	index@(_Z11getRandNumsP17curandStateXORWOWPi)
        /*0020*/ 	.word	0x00000010


	//----- nvinfo : EIATTR_FRAME_SIZE
	.align		4
.L_14:
        /*0024*/ 	.byte	0x04, 0x11
        /*0026*/ 	.short	(.L_16 - .L_15)
	.align		4
.L_15:
        /*0028*/ 	.word	index@($__internal_0_$__cuda_sm20_sqrt_rn_f32_slowpath)
        /*002c*/ 	.word	0x00000000


	//----- nvinfo : EIATTR_FRAME_SIZE
	.align		4
.L_16:
        /*0030*/ 	.byte	0x04, 0x11
        /*0032*/ 	.short	(.L_18 - .L_17)
	.align		4
.L_17:
        /*0034*/ 	.word	index@(_Z11getRandNumsP17curandStateXORWOWPi)
        /*0038*/ 	.word	0x00000000


	//----- nvinfo : EIATTR_MIN_STACK_SIZE
	.align		4
.L_18:
        /*003c*/ 	.byte	0x04, 0x12
        /*003e*/ 	.short	(.L_20 - .L_19)
	.align		4
.L_19:
        /*0040*/ 	.word	index@(_Z11getRandNumsP17curandStateXORWOWPi)
        /*0044*/ 	.word	0x00000000


	//----- nvinfo : EIATTR_MIN_STACK_SIZE
	.align		4
.L_20:
        /*0048*/ 	.byte	0x04, 0x12
        /*004a*/ 	.short	(.L_22 - .L_21)
	.align		4
.L_21:
        /*004c*/ 	.word	index@(_Z4initfP17curandStateXORWOW)
        /*0050*/ 	.word	0x00000000
.L_22:


//--------------------- .nv.compat                --------------------------
	.section	.nv.compat,"",@"SHT_CUDA_COMPAT_INFO"
	.align	4
        /*0000*/ 	.byte	0x02, 0x09, 0x00, 0x00, 0x02, 0x02, 0x01, 0x00, 0x02, 0x05, 0x05, 0x00, 0x03, 0x07, 0x01, 0x01
        /*0010*/ 	.byte	0x02, 0x03, 0x00, 0x00, 0x02, 0x06, 0x01, 0x00, 0x04, 0x0b, 0x08, 0x00, 0x01, 0x00, 0x00, 0x00
        /*0020*/ 	.byte	0x00, 0x00, 0x00, 0x00


//--------------------- .nv.info._Z11getRandNumsP17curandStateXORWOWPi --------------------------
	.section	.nv.info._Z11getRandNumsP17curandStateXORWOWPi,"",@"SHT_CUDA_INFO"
	.sectionflags	@""
	.align	4


	//----- nvinfo : EIATTR_CUDA_API_VERSION
	.align		4
        /*0000*/ 	.byte	0x04, 0x37
        /*0002*/ 	.short	(.L_24 - .L_23)
.L_23:
        /*0004*/ 	.word	0x00000082


	//----- nvinfo : EIATTR_KPARAM_INFO
	.align		4
.L_24:
        /*0008*/ 	.byte	0x04, 0x17
        /*000a*/ 	.short	(.L_26 - .L_25)
.L_25:
        /*000c*/ 	.word	0x00000000
        /*0010*/ 	.short	0x0001
        /*0012*/ 	.short	0x0008
        /*0014*/ 	.byte	0x00, 0xf5, 0x21, 0x00


	//----- nvinfo : EIATTR_KPARAM_INFO
	.align		4
.L_26:
        /*0018*/ 	.byte	0x04, 0x17
        /*001a*/ 	.short	(.L_28 - .L_27)
.L_27:
        /*001c*/ 	.word	0x00000000
        /*0020*/ 	.short	0x0000
        /*0022*/ 	.short	0x0000
        /*0024*/ 	.byte	0x00, 0xf5, 0x21, 0x00


	//----- nvinfo : EIATTR_SPARSE_MMA_MASK
	.align		4
.L_28:
        /*0028*/ 	.byte	0x03, 0x50
        /*002a*/ 	.short	0x0000


	//----- nvinfo : EIATTR_MAXREG_COUNT
	.align		4
        /*002c*/ 	.byte	0x03, 0x1b
        /*002e*/ 	.short	0x00ff


	//----- nvinfo : EIATTR_MERCURY_ISA_VERSION
	.align		4
        /*0030*/ 	.byte	0x03, 0x5f
        /*0032*/ 	.short	0x0101


	//----- nvinfo : EIATTR_VRC_CTA_INIT_COUNT
	.align		4
        /*0034*/ 	.byte	0x02, 0x4a
	.zero		1
	.zero		1


	//----- nvinfo : EIATTR_EXIT_INSTR_OFFSETS
	.align		4
        /*0038*/ 	.byte	0x04, 0x1c
        /*003a*/ 	.short	(.L_30 - .L_29)


	//   ....[0]....
.L_29:
        /*003c*/ 	.word	0x00000390


	//   ....[1]....
        /*0040*/ 	.word	0x000003d0


	//----- nvinfo : EIATTR_CRS_STACK_SIZE
	.align		4
.L_30:
        /*0044*/ 	.byte	0x04, 0x1e
        /*0046*/ 	.short	(.L_32 - .L_31)
.L_31:
        /*0048*/ 	.word	0x00000000


	//----- nvinfo : EIATTR_CBANK_PARAM_SIZE
	.align		4
.L_32:
        /*004c*/ 	.byte	0x03, 0x19
        /*004e*/ 	.short	0x0010


	//----- nvinfo : EIATTR_PARAM_CBANK
	.align		4
        /*0050*/ 	.byte	0x04, 0x0a
        /*0052*/ 	.short	(.L_34 - .L_33)
	.align		4
.L_33:
        /*0054*/ 	.word	index@(.nv.constant0._Z11getRandNumsP17curandStateXORWOWPi)
        /*0058*/ 	.short	0x0380
        /*005a*/ 	.short	0x0010


	//----- nvinfo : EIATTR_SW_WAR
	.align		4
.L_34:
        /*005c*/ 	.byte	0x04, 0x36
        /*005e*/ 	.short	(.L_36 - .L_35)
.L_35:
        /*0060*/ 	.word	0x00000008
.L_36:


//--------------------- .nv.info._Z4initfP17curandStateXORWOW --------------------------
	.section	.nv.info._Z4initfP17curandStateXORWOW,"",@"SHT_CUDA_INFO"
	.sectionflags	@""
	.align	4


	//----- nvinfo : EIATTR_CUDA_API_VERSION
	.align		4
        /*0000*/ 	.byte	0x04, 0x37
        /*0002*/ 	.short	(.L_38 - .L_37)
.L_37:
        /*0004*/ 	.word	0x00000082


	//----- nvinfo : EIATTR_KPARAM_INFO
	.align		4
.L_38:
        /*0008*/ 	.byte	0x04, 0x17
        /*000a*/ 	.short	(.L_40 - .L_39)
.L_39:
        /*000c*/ 	.word	0x00000000
        /*0010*/ 	.short	0x0001
        /*0012*/ 	.short	0x0008
        /*0014*/ 	.byte	0x00, 0xf5, 0x21, 0x00


	//----- nvinfo : EIATTR_KPARAM_INFO
	.align		4
.L_40:
        /*0018*/ 	.byte	0x04, 0x17
        /*001a*/ 	.short	(.L_42 - .L_41)
.L_41:
        /*001c*/ 	.word	0x00000000
        /*0020*/ 	.short	0x0000
        /*0022*/ 	.short	0x0000
        /*0024*/ 	.byte	0x00, 0xf0, 0x11, 0x00


	//----- nvinfo : EIATTR_SPARSE_MMA_MASK
	.align		4
.L_42:
        /*0028*/ 	.byte	0x03, 0x50
        /*002a*/ 	.short	0x0000


	//----- nvinfo : EIATTR_MAXREG_COUNT
	.align		4
        /*002c*/ 	.byte	0x03, 0x1b
        /*002e*/ 	.short	0x00ff


	//----- nvinfo : EIATTR_MERCURY_ISA_VERSION
	.align		4
        /*0030*/ 	.byte	0x03, 0x5f
        /*0032*/ 	.short	0x0101


	//----- nvinfo : EIATTR_VRC_CTA_INIT_COUNT
	.align		4
        /*0034*/ 	.byte	0x02, 0x4a
	.zero		1
	.zero		1


	//----- nvinfo : EIATTR_EXIT_INSTR_OFFSETS
	.align		4
        /*0038*/ 	.byte	0x04, 0x1c
        /*003a*/ 	.short	(.L_44 - .L_43)


	//   ....[0]....
.L_43:
        /*003c*/ 	.word	0x00000ee0


	//----- nvinfo : EIATTR_CRS_STACK_SIZE
	.align		4
.L_44:
        /*0040*/ 	.byte	0x04, 0x1e
        /*0042*/ 	.short	(.L_46 - .L_45)
.L_45:
        /*0044*/ 	.word	0x00000000


	//----- nvinfo : EIATTR_CBANK_PARAM_SIZE
	.align		4
.L_46:
        /*0048*/ 	.byte	0x03, 0x19
        /*004a*/ 	.short	0x0010


	//----- nvinfo : EIATTR_PARAM_CBANK
	.align		4
        /*004c*/ 	.byte	0x04, 0x0a
        /*004e*/ 	.short	(.L_48 - .L_47)
	.align		4
.L_47:
        /*0050*/ 	.word	index@(.nv.constant0._Z4initfP17curandStateXORWOW)
        /*0054*/ 	.short	0x0380
        /*0056*/ 	.short	0x0010


	//----- nvinfo : EIATTR_SW_WAR
	.align		4
.L_48:
        /*0058*/ 	.byte	0x04, 0x36
        /*005a*/ 	.short	(.L_50 - .L_49)
.L_49:
        /*005c*/ 	.word	0x00000008
.L_50:


//--------------------- .nv.callgraph             --------------------------
	.section	.nv.callgraph,"",@"SHT_CUDA_CALLGRAPH"
	.align	4
	.sectionentsize	8
	.align		4
        /*0000*/ 	.word	0x00000000
	.align		4
        /*0004*/ 	.word	0xffffffff
	.align		4
        /*0008*/ 	.word	0x00000000
	.align		4
        /*000c*/ 	.word	0xfffffffe
	.align		4
        /*0010*/ 	.word	0x00000000
	.align		4
        /*0014*/ 	.word	0xfffffffd
	.align		4
        /*0018*/ 	.word	0x00000000
	.align		4
        /*001c*/ 	.word	0xfffffffc


//--------------------- .nv.constant4             --------------------------
	.section	.nv.constant4,"a",@progbits
	.align	8
	.align		8
.nv.constant4:
        /*0000*/ 	.dword	precalc_xorwow_matrix
	.align		8
        /*0008*/ 	.dword	precalc_xorwow_offset_matrix
	.align		8
        /*0010*/ 	.dword	mrg32k3aM1
	.align		8
        /*0018*/ 	.dword	mrg32k3aM2
	.align		8
        /*0020*/ 	.dword	mrg32k3aM1SubSeq
	.align		8
        /*0028*/ 	.dword	mrg32k3aM2SubSeq
	.align		8
        /*0030*/ 	.dword	mrg32k3aM1Seq
	.align		8
        /*0038*/ 	.dword	mrg32k3aM2Seq


//--------------------- .nv.constant3             --------------------------
	.section	.nv.constant3,"a",@progbits
	.align	8
.nv.constant3:
	.type		__cr_lgamma_table,@object
	.size		__cr_lgamma_table,(.L_8 - __cr_lgamma_table)
__cr_lgamma_table:
        /*0000*/ 	.byte	0x00, 0x00, 0x00, 0x00, 0x00, 0x00, 0x00, 0x00, 0x00, 0x00, 0x00, 0x00, 0x00, 0x00, 0x00, 0x00
        /*0010*/ 	.byte	0xef, 0x39, 0xfa, 0xfe, 0x42, 0x2e, 0xe6, 0x3f, 0x02, 0x20, 0x2a, 0xfa, 0x0b, 0xab, 0xfc, 0x3f
        /*0020*/ 	.byte	0xf9, 0x2c, 0x92, 0x7c, 0xa7, 0x6c, 0x09, 0x40, 0xc9, 0x79, 0x44, 0x3c, 0x64, 0x26, 0x13, 0x40
        /*0030*/ 	.byte	0xca, 0x01, 0xcf, 0x3a, 0x27, 0x51, 0x1a, 0x40, 0x30, 0xcc, 0x2d, 0xf3, 0xe1, 0x0c, 0x21, 0x40
        /*0040*/ 	.byte	0x0d, 0xb7, 0xfc, 0x82, 0x8e, 0x35, 0x25, 0x40
.L_8:


//--------------------- .text._Z11getRandNumsP17curandStateXORWOWPi --------------------------
	.section	.text._Z11getRandNumsP17curandStateXORWOWPi,"ax",@progbits
	.align	128
        .global         _Z11getRandNumsP17curandStateXORWOWPi
        .type           _Z11getRandNumsP17curandStateXORWOWPi,@function
        .size           _Z11getRandNumsP17curandStateXORWOWPi,(.L_x_14 - _Z11getRandNumsP17curandStateXORWOWPi)
        .other          _Z11getRandNumsP17curandStateXORWOWPi,@"STO_CUDA_ENTRY STV_DEFAULT"
_Z11getRandNumsP17curandStateXORWOWPi:
.text._Z11getRandNumsP17curandStateXORWOWPi:
[----:B------:R-:W-:Y:S01]  /*0000*/  LDC R1, c[0x0][0x37c] ;  /* 0x0000df00ff017b82 */ /* 0x000fe20000000800 */
[----:B------:R-:W0:Y:S07]  /*0010*/  S2R R2, SR_TID.X ;  /* 0x0000000000027919 */ /* 0x000e2e0000002100 */
[----:B------:R-:W1:Y:S01]  /*0020*/  LDC.64 R4, c[0x0][0x380] ;  /* 0x0000e000ff047b82 */ /* 0x000e620000000a00 */
[----:B------:R-:W0:Y:S01]  /*0030*/  LDCU UR6, c[0x0][0x360] ;  /* 0x00006c00ff0677ac */ /* 0x000e220008000800 */
[----:B------:R-:W0:Y:S01]  /*0040*/  S2R R3, SR_CTAID.X ;  /* 0x0000000000037919 */ /* 0x000e220000002500 */
[----:B------:R-:W2:Y:S01]  /*0050*/  LDCU.64 UR4, c[0x0][0x358] ;  /* 0x00006b00ff0477ac */ /* 0x000ea20008000a00 */
[----:B0-----:R-:W-:-:S04]  /*0060*/  IMAD R2, R3, UR6, R2 ;  /* 0x0000000603027c24 */ /* 0x001fc8000f8e0202 */
[----:B-1----:R-:W-:-:S05]  /*0070*/  IMAD.WIDE R4, R2, 0x30, R4 ;  /* 0x0000003002047825 */ /* 0x002fca00078e0204 */
[----:B--2---:R-:W2:Y:S04]  /*0080*/  LDG.E.64 R10, desc[UR4][R4.64] ;  /* 0x00000004040a7981 */ /* 0x004ea8000c1e1b00 */
[----:B------:R-:W3:Y:S04]  /*0090*/  LDG.E.64 R6, desc[UR4][R4.64+0x10] ;  /* 0x0000100404067981 */ /* 0x000ee8000c1e1b00 */
[----:B------:R-:W4:Y:S01]  /*00a0*/  LDG.E.64 R8, desc[UR4][R4.64+0x8] ;  /* 0x0000080404087981 */ /* 0x000f22000c1e1b00 */
[----:B------:R-:W-:Y:S01]  /*00b0*/  BSSY.RECONVERGENT B0, `(.L_x_0) ;  /* 0x0000028000007945 */ /* 0x000fe20003800200 */
[----:B--2---:R-:W-:-:S04]  /*00c0*/  SHF.R.U32.HI R0, RZ, 0x2, R11 ;  /* 0x00000002ff007819 */ /* 0x004fc8000001160b */
[----:B------:R-:W-:Y:S01]  /*00d0*/  LOP3.LUT R0, R0, R11, RZ, 0x3c, !PT ;  /* 0x0000000b00007212 */ /* 0x000fe200078e3cff */
[----:B---3--:R0:W-:Y:S01]  /*00e0*/  STG.E.64 desc[UR4][R4.64+0x8], R6 ;  /* 0x0000080604007986 */ /* 0x0081e2000c101b04 */
[----:B------:R-:W-:Y:S02]  /*00f0*/  SHF.L.U32 R3, R7, 0x4, RZ ;  /* 0x0000000407037819 */ /* 0x000fe400000006ff */
[C---:B------:R-:W-:Y:S02]  /*0100*/  SHF.L.U32 R11, R0.reuse, 0x1, RZ ;  /* 0x00000001000b7819 */ /* 0x040fe400000006ff */
[----:B----4-:R-:W-:Y:S02]  /*0110*/  SHF.R.U32.HI R13, RZ, 0x2, R8 ;  /* 0x00000002ff0d7819 */ /* 0x010fe40000011608 */
[----:B------:R-:W-:Y:S02]  /*0120*/  LOP3.LUT R12, R0, R11, R3, 0x96, !PT ;  /* 0x0000000b000c7212 */ /* 0x000fe400078e9603 */
[----:B------:R-:W-:Y:S01]  /*0130*/  LOP3.LUT R13, R13, R8, RZ, 0x3c, !PT ;  /* 0x000000080d0d7212 */ /* 0x000fe200078e3cff */
[----:B------:R-:W-:Y:S01]  /*0140*/  VIADD R8, R10, 0xb0f8a ;  /* 0x000b0f8a0a087836 */ /* 0x000fe20000000000 */
[----:B------:R-:W-:-:S03]  /*0150*/  LOP3.LUT R12, R12, R7, RZ, 0x3c, !PT ;  /* 0x000000070c0c7212 */ /* 0x000fc600078e3cff */
[C---:B------:R-:W-:Y:S01]  /*0160*/  IMAD.SHL.U32 R3, R13.reuse, 0x2, RZ ;  /* 0x000000020d037824 */ /* 0x040fe200078e00ff */
[----:B------:R-:W-:Y:S01]  /*0170*/  SHF.L.U32 R0, R12, 0x4, RZ ;  /* 0x000000040c007819 */ /* 0x000fe200000006ff */
[----:B------:R0:W-:Y:S01]  /*0180*/  STG.E.64 desc[UR4][R4.64], R8 ;  /* 0x0000000804007986 */ /* 0x0001e2000c101b04 */
[----:B------:R-:W-:Y:S02]  /*0190*/  IADD3 R10, PT, PT, R10, 0x587c5, R12 ;  /* 0x000587c50a0a7810 */ /* 0x000fe40007ffe00c */
[----:B------:R-:W-:Y:S01]  /*01a0*/  LOP3.LUT R13, R13, R3, R0, 0x96, !PT ;  /* 0x000000030d0d7212 */ /* 0x000fe200078e9600 */
[----:B------:R-:W-:Y:S01]  /*01b0*/  IMAD.MOV.U32 R3, RZ, RZ, 0x2f800000 ;  /* 0x2f800000ff037424 */ /* 0x000fe200078e00ff */
[----:B------:R-:W-:Y:S02]  /*01c0*/  I2FP.F32.U32 R10, R10 ;  /* 0x0000000a000a7245 */ /* 0x000fe40000201000 */
[----:B------:R-:W-:-:S03]  /*01d0*/  LOP3.LUT R13, R13, R12, RZ, 0x3c, !PT ;  /* 0x0000000c0d0d7212 */ /* 0x000fc600078e3cff */
[----:B------:R-:W-:Y:S01]  /*01e0*/  FFMA R10, R10, R3, 1.1641532182693481445e-10 ;  /* 0x2f0000000a0a7423 */ /* 0x000fe20000000003 */
[----:B------:R-:W-:Y:S01]  /*01f0*/  IADD3 R0, PT, PT, R13, R8, RZ ;  /* 0x000000080d007210 */ /* 0x000fe20007ffe0ff */
[----:B------:R0:W-:Y:S02]  /*0200*/  STG.E.64 desc[UR4][R4.64+0x10], R12 ;  /* 0x0000100c04007986 */ /* 0x0001e4000c101b04 */
[----:B------:R-:W-:Y:S01]  /*0210*/  FADD R10, -R10, 0.5 ;  /* 0x3f0000000a0a7421 */ /* 0x000fe20000000100 */
[----:B------:R-:W-:-:S05]  /*0220*/  I2FP.F32.U32 R0, R0 ;  /* 0x0000000000007245 */ /* 0x000fca0000201000 */
[----:B------:R-:W-:-:S04]  /*0230*/  FFMA R0, R0, R3, 1.1641532182693481445e-10 ;  /* 0x2f00000000007423 */ /* 0x000fc80000000003 */
[----:B------:R-:W-:-:S04]  /*0240*/  FADD R0, -R0, 0.5 ;  /* 0x3f00000000007421 */ /* 0x000fc80000000100 */
[----:B------:R-:W-:-:S04]  /*0250*/  FMUL R3, R0, R0 ;  /* 0x0000000000037220 */ /* 0x000fc80000400000 */
[----:B------:R-:W-:-:S04]  /*0260*/  FFMA R0, R10, R10, R3 ;  /* 0x0000000a0a007223 */ /* 0x000fc80000000003 */
[----:B------:R0:W1:Y:S01]  /*0270*/  MUFU.RSQ R3, R0 ;  /* 0x0000000000037308 */ /* 0x0000620000001400 */
[----:B------:R-:W-:-:S04]  /*0280*/  IADD3 R10, PT, PT, R0, -0xd000000, RZ ;  /* 0xf3000000000a7810 */ /* 0x000fc80007ffe0ff */
[----:B------:R-:W-:-:S13]  /*0290*/  ISETP.GT.U32.AND P0, PT, R10, 0x727fffff, PT ;  /* 0x727fffff0a00780c */ /* 0x000fda0003f04070 */
[----:B01----:R-:W-:Y:S05]  /*02a0*/  @!P0 BRA `(.L_x_1) ;  /* 0x0000000000108947 */ /* 0x003fea0003800000 */
[----:B------:R-:W-:-:S07]  /*02b0*/  MOV R8, 0x2d0 ;  /* 0x000002d000087802 */ /* 0x000fce0000000f00 */
[----:B------:R-:W-:Y:S05]  /*02c0*/  CALL.REL.NOINC `($__internal_0_$__cuda_sm20_sqrt_rn_f32_slowpath) ;  /* 0x0000000000447944 */ /* 0x000fea0003c00000 */
[----:B------:R-:W-:Y:S01]  /*02d0*/  MOV R0, R3 ;  /* 0x0000000300007202 */ /* 0x000fe20000000f00 */
[----:B------:R-:W-:Y:S06]  /*02e0*/  BRA `(.L_x_2) ;  /* 0x0000000000107947 */ /* 0x000fec0003800000 */
.L_x_1:
[----:B------:R-:W-:Y:S01]  /*02f0*/  FMUL.FTZ R5, R0, R3 ;  /* 0x0000000300057220 */ /* 0x000fe20000410000 */
[----:B------:R-:W-:-:S03]  /*0300*/  FMUL.FTZ R3, R3, 0.5 ;  /* 0x3f00000003037820 */ /* 0x000fc60000410000 */
[----:B------:R-:W-:-:S04]  /*0310*/  FFMA R0, -R5, R5, R0 ;  /* 0x0000000505007223 */ /* 0x000fc80000000100 */
[----:B------:R-:W-:-:S07]  /*0320*/  FFMA R0, R0, R3, R5 ;  /* 0x0000000300007223 */ /* 0x000fce0000000005 */
.L_x_2:
[----:B------:R-:W-:Y:S05]  /*0330*/  BSYNC.RECONVERGENT B0 ;  /* 0x0000000000007941 */ /* 0x000fea0003800200 */
.L_x_0:
[----:B------:R-:W-:-:S13]  /*0340*/  FSETP.GEU.AND P0, PT, R0, 0.5, PT ;  /* 0x3f0000000000780b */ /* 0x000fda0003f0e000 */
[----:B------:R-:W0:Y:S01]  /*0350*/  @!P0 LDC.64 R4, c[0x0][0x388] ;  /* 0x0000e200ff048b82 */ /* 0x000e220000000a00 */
[----:B------:R-:W-:Y:S02]  /*0360*/  @!P0 IMAD.MOV.U32 R3, RZ, RZ, 0x1 ;  /* 0x00000001ff038424 */ /* 0x000fe400078e00ff */
[----:B0-----:R-:W-:-:S05]  /*0370*/  @!P0 IMAD.WIDE R4, R2, 0x4, R4 ;  /* 0x0000000402048825 */ /* 0x001fca00078e0204 */
[----:B------:R0:W-:Y:S01]  /*0380*/  @!P0 STG.E desc[UR4][R4.64], R3 ;  /* 0x0000000304008986 */ /* 0x0001e2000c101904 */
[----:B------:R-:W-:Y:S05]  /*0390*/  @!P0 EXIT ;  /* 0x000000000000894d */ /* 0x000fea0003800000 */
[----:B0-----:R-:W0:Y:S02]  /*03a0*/  LDC.64 R4, c[0x0][0x388] ;  /* 0x0000e200ff047b82 */ /* 0x001e240000000a00 */
[----:B0-----:R-:W-:-:S05]  /*03b0*/  IMAD.WIDE R4, R2, 0x4, R4 ;  /* 0x0000000402047825 */ /* 0x001fca00078e0204 */
[----:B------:R-:W-:Y:S01]  /*03c0*/  STG.E desc[UR4][R4.64], RZ ;  /* 0x000000ff04007986 */ /* 0x000fe2000c101904 */
[----:B------:R-:W-:Y:S05]  /*03d0*/  EXIT ;  /* 0x000000000000794d */ /* 0x000fea0003800000 */
        .weak           $__internal_0_$__cuda_sm20_sqrt_rn_f32_slowpath
        .type           $__internal_0_$__cuda_sm20_sqrt_rn_f32_slowpath,@function
        .size           $__internal_0_$__cuda_sm20_sqrt_rn_f32_slowpath,(.L_x_14 - $__internal_0_$__cuda_sm20_sqrt_rn_f32_slowpath)
$__internal_0_$__cuda_sm20_sqrt_rn_f32_slowpath:
[----:B------:R-:W-:-:S13]  /*03e0*/  LOP3.LUT P0, RZ, R0, 0x7fffffff, RZ, 0xc0, !PT ;  /* 0x7fffffff00ff7812 */ /* 0x000fda000780c0ff */
[----:B------:R-:W-:Y:S01]  /*03f0*/  @!P0 MOV R3, R0 ;  /* 0x0000000000038202 */ /* 0x000fe20000000f00 */
[----:B------:R-:W-:Y:S06]  /*0400*/  @!P0 BRA `(.L_x_3) ;  /* 0x0000000000408947 */ /* 0x000fec0003800000 */
[----:B------:R-:W-:-:S13]  /*0410*/  FSETP.GEU.FTZ.AND P0, PT, R0, RZ, PT ;  /* 0x000000ff0000720b */ /* 0x000fda0003f1e000 */
[----:B------:R-:W-:Y:S01]  /*0420*/  @!P0 MOV R3, 0x7fffffff ;  /* 0x7fffffff00038802 */ /* 0x000fe20000000f00 */
[----:B------:R-:W-:Y:S06]  /*0430*/  @!P0 BRA `(.L_x_3) ;  /* 0x0000000000348947 */ /* 0x000fec0003800000 */
[----:B------:R-:W-:-:S13]  /*0440*/  FSETP.GTU.FTZ.AND P0, PT, |R0|, +INF , PT ;  /* 0x7f8000000000780b */ /* 0x000fda0003f1c200 */
[----:B------:R-:W-:Y:S01]  /*0450*/  @P0 FADD.FTZ R3, R0, 1 ;  /* 0x3f80000000030421 */ /* 0x000fe20000010000 */
[----:B------:R-:W-:Y:S06]  /*0460*/  @P0 BRA `(.L_x_3) ;  /* 0x0000000000280947 */ /* 0x000fec0003800000 */
[----:B------:R-:W-:-:S13]  /*0470*/  FSETP.NEU.FTZ.AND P0, PT, |R0|, +INF , PT ;  /* 0x7f8000000000780b */ /* 0x000fda0003f1d200 */
[----:B------:R-:W-:-:S04]  /*0480*/  @P0 FFMA R4, R0, 1.84467440737095516160e+19, RZ ;  /* 0x5f80000000040823 */ /* 0x000fc800000000ff */
[----:B------:R-:W0:Y:S02]  /*0490*/  @P0 MUFU.RSQ R3, R4 ;  /* 0x0000000400030308 */ /* 0x000e240000001400 */
[----:B0-----:R-:W-:Y:S01]  /*04a0*/  @P0 FMUL.FTZ R5, R4, R3 ;  /* 0x0000000304050220 */ /* 0x001fe20000410000 */
[----:B------:R-:W-:Y:S01]  /*04b0*/  @P0 FMUL.FTZ R7, R3, 0.5 ;  /* 0x3f00000003070820 */ /* 0x000fe20000410000 */
[----:B------:R-:W-:Y:S02]  /*04c0*/  @!P0 IMAD.MOV.U32 R3, RZ, RZ, R0 ;  /* 0x000000ffff038224 */ /* 0x000fe400078e0000 */
[----:B------:R-:W-:-:S04]  /*04d0*/  @P0 FADD.FTZ R6, -R5, -RZ ;  /* 0x800000ff05060221 */ /* 0x000fc80000010100 */
[----:B------:R-:W-:-:S04]  /*04e0*/  @P0 FFMA R6, R5, R6, R4 ;  /* 0x0000000605060223 */ /* 0x000fc80000000004 */
[----:B------:R-:W-:-:S04]  /*04f0*/  @P0 FFMA R6, R6, R7, R5 ;  /* 0x0000000706060223 */ /* 0x000fc80000000005 */
[----:B------:R-:W-:-:S07]  /*0500*/  @P0 FMUL.FTZ R3, R6, 2.3283064365386962891e-10 ;  /* 0x2f80000006030820 */ /* 0x000fce0000410000 */
.L_x_3:
[----:B------:R-:W-:Y:S01]  /*0510*/  HFMA2 R5, -RZ, RZ, 0, 0 ;  /* 0x00000000ff057431 */ /* 0x000fe200000001ff */
[----:B------:R-:W-:-:S04]  /*0520*/  MOV R4, R8 ;  /* 0x0000000800047202 */ /* 0x000fc80000000f00 */
[----:B------:R-:W-:Y:S05]  /*0530*/  RET.REL.NODEC R4 `(_Z11getRandNumsP17curandStateXORWOWPi) ;  /* 0xfffffff804b07950 */ /* 0x000fea0003c3ffff */
.L_x_4:
[----:B------:R-:W-:-:S00]  /*0540*/  BRA `(.L_x_4) ;  /* 0xfffffffc00fc7947 */ /* 0x000fc0000383ffff */
[----:B------:R-:W-:-:S00]  /*0550*/  NOP ;  /* 0x0000000000007918 */ /* 0x000fc00000000000 */
        /* <DEDUP_REMOVED lines=10> */
.L_x_14:


//--------------------- .text._Z4initfP17curandStateXORWOW --------------------------
	.section	.text._Z4initfP17curandStateXORWOW,"ax",@progbits
	.align	128
        .global         _Z4initfP17curandStateXORWOW
        .type           _Z4initfP17curandStateXORWOW,@function
        .size           _Z4initfP17curandStateXORWOW,(.L_x_16 - _Z4initfP17curandStateXORWOW)
        .other          _Z4initfP17curandStateXORWOW,@"STO_CUDA_ENTRY STV_DEFAULT"
_Z4initfP17curandStateXORWOW:
.text._Z4initfP17curandStateXORWOW:
[----:B------:R-:W-:Y:S01]  /*0000*/  LDC R1, c[0x0][0x37c] ;  /* 0x0000df00ff017b82 */ /* 0x000fe20000000800 */
[----:B------:R-:W0:Y:S01]  /*0010*/  LDCU UR4, c[0x0][0x380] ;  /* 0x00007000ff0477ac */ /* 0x000e220008000800 */
[----:B------:R-:W1:Y:S06]  /*0020*/  S2R R13, SR_TID.X ;  /* 0x00000000000d7919 */ /* 0x000e6c0000002100 */
[----:B------:R-:W2:Y:S01]  /*0030*/  LDC.64 R6, c[0x0][0x388] ;  /* 0x0000e200ff067b82 */ /* 0x000ea20000000a00 */
[----:B------:R-:W-:Y:S01]  /*0040*/  BSSY.RECONVERGENT B0, `(.L_x_5) ;  /* 0x00000e6000007945 */ /* 0x000fe20003800200 */
[----:B------:R-:W1:Y:S01]  /*0050*/  LDCU UR6, c[0x0][0x360] ;  /* 0x00006c00ff0677ac */ /* 0x000e620008000800 */
[----:B------:R-:W1:Y:S01]  /*0060*/  S2R R4, SR_CTAID.X ;  /* 0x0000000000047919 */ /* 0x000e620000002500 */
[----:B0-----:R-:W0:Y:S01]  /*0070*/  F2I.U64.TRUNC R2, UR4 ;  /* 0x0000000400027d11 */ /* 0x001e22000820d800 */
[----:B------:R-:W3:Y:S01]  /*0080*/  LDCU.64 UR4, c[0x0][0x358] ;  /* 0x00006b00ff0477ac */ /* 0x000ee20008000a00 */
[----:B0-----:R-:W-:-:S02]  /*0090*/  LOP3.LUT R0, R2, 0xaad26b49, RZ, 0x3c, !PT ;  /* 0xaad26b4902007812 */ /* 0x001fc400078e3cff */
[----:B------:R-:W-:Y:S01]  /*00a0*/  LOP3.LUT R2, R3, 0xf7dcefdd, RZ, 0x3c, !PT ;  /* 0xf7dcefdd03027812 */ /* 0x000fe200078e3cff */
[----:B-1----:R-:W-:Y:S02]  /*00b0*/  IMAD R13, R4, UR6, R13 ;  /* 0x00000006040d7c24 */ /* 0x002fe4000f8e020d */
[----:B------:R-:W-:Y:S02]  /*00c0*/  IMAD R0, R0, 0x4182bed5, RZ ;  /* 0x4182bed500007824 */ /* 0x000fe400078e02ff */
[----:B------:R-:W-:Y:S01]  /*00d0*/  IMAD R3, R2, -0x658354e5, RZ ;  /* 0x9a7cab1b02037824 */ /* 0x000fe200078e02ff */
[C---:B------:R-:W-:Y:S01]  /*00e0*/  ISETP.NE.AND P0, PT, R13.reuse, RZ, PT ;  /* 0x000000ff0d00720c */ /* 0x040fe20003f05270 */
[----:B--2---:R-:W-:Y:S01]  /*00f0*/  IMAD.WIDE R6, R13, 0x30, R6 ;  /* 0x000000300d067825 */ /* 0x004fe200078e0206 */
[C---:B------:R-:W-:Y:S02]  /*0100*/  LOP3.LUT R8, R0.reuse, 0x159a55e5, RZ, 0x3c, !PT ;  /* 0x159a55e500087812 */ /* 0x040fe400078e3cff */
[C---:B------:R-:W-:Y:S01]  /*0110*/  IADD3 R4, PT, PT, R0.reuse, 0x64f0c9, R3 ;  /* 0x0064f0c900047810 */ /* 0x040fe20007ffe003 */
[C---:B------:R-:W-:Y:S01]  /*0120*/  VIADD R5, R0.reuse, 0x75bcd15 ;  /* 0x075bcd1500057836 */ /* 0x040fe20000000000 */
[----:B------:R-:W-:Y:S01]  /*0130*/  LOP3.LUT R10, R3, 0x5491333, RZ, 0x3c, !PT ;  /* 0x05491333030a7812 */ /* 0x000fe200078e3cff */
[----:B------:R-:W-:-:S02]  /*0140*/  VIADD R11, R0, 0x583f19 ;  /* 0x00583f19000b7836 */ /* 0x000fc40000000000 */
[----:B------:R-:W-:Y:S01]  /*0150*/  VIADD R9, R3, 0x1f123bb5 ;  /* 0x1f123bb503097836 */ /* 0x000fe20000000000 */
[----:B---3--:R0:W-:Y:S04]  /*0160*/  STG.E.64 desc[UR4][R6.64], R4 ;  /* 0x0000000406007986 */ /* 0x0081e8000c101b04 */
[----:B------:R0:W-:Y:S04]  /*0170*/  STG.E.64 desc[UR4][R6.64+0x8], R8 ;  /* 0x0000080806007986 */ /* 0x0001e8000c101b04 */
[----:B------:R0:W-:Y:S01]  /*0180*/  STG.E.64 desc[UR4][R6.64+0x10], R10 ;  /* 0x0000100a06007986 */ /* 0x0001e2000c101b04 */
[----:B------:R-:W-:Y:S05]  /*0190*/  @!P0 BRA `(.L_x_6) ;  /* 0x0000000c00408947 */ /* 0x000fea0003800000 */
[----:B------:R-:W-:Y:S01]  /*01a0*/  SHF.R.S32.HI R0, RZ, 0x1f, R13 ;  /* 0x0000001fff007819 */ /* 0x000fe2000001140d */
[----:B------:R-:W-:-:S07]  /*01b0*/  IMAD.MOV.U32 R12, RZ, RZ, RZ ;  /* 0x000000ffff0c7224 */ /* 0x000fce00078e00ff */
.L_x_12:
[----:B-1----:R-:W-:Y:S01]  /*01c0*/  LOP3.LUT R2, R13, 0x3, RZ, 0xc0, !PT ;  /* 0x000000030d027812 */ /* 0x002fe200078ec0ff */
[----:B------:R-:W-:Y:S03]  /*01d0*/  BSSY.RECONVERGENT B1, `(.L_x_7) ;  /* 0x00000c6000017945 */ /* 0x000fe60003800200 */
[----:B------:R-:W-:-:S04]  /*01e0*/  ISETP.NE.U32.AND P0, PT, R2, RZ, PT ;  /* 0x000000ff0200720c */ /* 0x000fc80003f05070 */
[----:B------:R-:W-:-:S13]  /*01f0*/  ISETP.NE.AND.EX P0, PT, RZ, RZ, PT, P0 ;  /* 0x000000ffff00720c */ /* 0x000fda0003f05300 */
[----:B------:R-:W-:Y:S05]  /*0200*/  @!P0 BRA `(.L_x_8) ;  /* 0x0000000c00088947 */ /* 0x000fea0003800000 */
[----:B0-----:R-:W0:Y:S01]  /*0210*/  LDC.64 R8, c[0x4][RZ] ;  /* 0x01000000ff087b82 */ /* 0x001e220000000a00 */
[----:B------:R-:W-:Y:S02]  /*0220*/  IMAD.MOV.U32 R14, RZ, RZ, RZ ;  /* 0x000000ffff0e7224 */ /* 0x000fe400078e00ff */
[----:B0-----:R-:W-:-:S07]  /*0230*/  IMAD.WIDE.U32 R8, R12, 0xc80, R8 ;  /* 0x00000c800c087825 */ /* 0x001fce00078e0008 */
.L_x_11:
[----:B-1----:R-:W-:Y:S01]  /*0240*/  IMAD.MOV.U32 R15, RZ, RZ, RZ ;  /* 0x000000ffff0f7224 */ /* 0x002fe200078e00ff */
[----:B------:R-:W-:Y:S01]  /*0250*/  CS2R R2, SRZ ;  /* 0x0000000000027805 */ /* 0x000fe2000001ff00 */
[----:B------:R-:W-:Y:S01]  /*0260*/  IMAD.MOV.U32 R17, RZ, RZ, RZ ;  /* 0x000000ffff117224 */ /* 0x000fe200078e00ff */
[----:B------:R-:W-:-:S07]  /*0270*/  CS2R R4, SRZ ;  /* 0x0000000000047805 */ /* 0x000fce000001ff00 */
.L_x_10:
[----:B------:R-:W-:-:S05]  /*0280*/  IMAD.WIDE.U32 R10, R17, 0x4, R6 ;  /* 0x00000004110a7825 */ /* 0x000fca00078e0006 */
[----:B------:R0:W5:Y:S01]  /*0290*/  LDG.E R16, desc[UR4][R10.64+0x4] ;  /* 0x000004040a107981 */ /* 0x000162000c1e1900 */
[----:B------:R-:W-:-:S07]  /*02a0*/  IMAD.MOV.U32 R19, RZ, RZ, RZ ;  /* 0x000000ffff137224 */ /* 0x000fce00078e00ff */
.L_x_9:
[----:B-----5:R-:W-:Y:S01]  /*02b0*/  SHF.R.U32.HI R24, RZ, R19, R16 ;  /* 0x00000013ff187219 */ /* 0x020fe20000011610 */
[----:B0-----:R-:W-:-:S03]  /*02c0*/  IMAD.SHL.U32 R10, R17, 0x20, RZ ;  /* 0x00000020110a7824 */ /* 0x001fc600078e00ff */
[----:B------:R-:W-:Y:S01]  /*02d0*/  LOP3.LUT R11, R24, 0x1, RZ, 0xc0, !PT ;  /* 0x00000001180b7812 */ /* 0x000fe200078ec0ff */
[----:B------:R-:W-:-:S03]  /*02e0*/  IMAD.IADD R10, R10, 0x1, R19 ;  /* 0x000000010a0a7824 */ /* 0x000fc600078e0213 */
[----:B------:R-:W-:Y:S01]  /*02f0*/  ISETP.NE.U32.AND P0, PT, R11, 0x1, PT ;  /* 0x000000010b00780c */ /* 0x000fe20003f05070 */
[----:B------:R-:W-:-:S03]  /*0300*/  IMAD R11, R10, 0x5, RZ ;  /* 0x000000050a0b7824 */ /* 0x000fc600078e02ff */
[----:B------:R-:W-:Y:S01]  /*0310*/  R2P PR, R24, 0x7e ;  /* 0x0000007e18007804 */ /* 0x000fe20000000000 */
[----:B------:R-:W-:-:S08]  /*0320*/  IMAD.WIDE.U32 R10, R11, 0x4, R8 ;  /* 0x000000040b0a7825 */ /* 0x000fd000078e0008 */
[----:B------:R-:W2:Y:S04]  /*0330*/  @!P0 LDG.E R18, desc[UR4][R10.64] ;  /* 0x000000040a128981 */ /* 0x000ea8000c1e1900 */
[----:B------:R-:W3:Y:S04]  /*0340*/  @!P0 LDG.E R20, desc[UR4][R10.64+0x10] ;  /* 0x000010040a148981 */ /* 0x000ee8000c1e1900 */
[----:B------:R-:W4:Y:S04]  /*0350*/  @P1 LDG.E R22, desc[UR4][R10.64+0x14] ;  /* 0x000014040a161981 */ /* 0x000f28000c1e1900 */
[----:B------:R-:W4:Y:S04]  /*0360*/  @P2 LDG.E R26, desc[UR4][R10.64+0x28] ;  /* 0x000028040a1a2981 */ /* 0x000f28000c1e1900 */
[----:B------:R-:W4:Y:S04]  /*0370*/  @!P0 LDG.E R21, desc[UR4][R10.64+0x4] ;  /* 0x000004040a158981 */ /* 0x000f28000c1e1900 */
[----:B------:R-:W4:Y:S04]  /*0380*/  @!P0 LDG.E R23, desc[UR4][R10.64+0xc] ;  /* 0x00000c040a178981 */ /* 0x000f28000c1e1900 */
[----:B------:R-:W4:Y:S04]  /*0390*/  @P1 LDG.E R25, desc[UR4][R10.64+0x18] ;  /* 0x000018040a191981 */ /* 0x000f28000c1e1900 */
[----:B------:R-:W4:Y:S04]  /*03a0*/  @P3 LDG.E R28, desc[UR4][R10.64+0x3c] ;  /* 0x00003c040a1c3981 */ /* 0x000f28000c1e1900 */
[----:B------:R-:W4:Y:S01]  /*03b0*/  @P6 LDG.E R27, desc[UR4][R10.64+0x7c] ;  /* 0x00007c040a1b6981 */ /* 0x000f22000c1e1900 */
[----:B--2---:R-:W-:-:S03]  /*03c0*/  @!P0 LOP3.LUT R15, R15, R18, RZ, 0x3c, !PT ;  /* 0x000000120f0f8212 */ /* 0x004fc600078e3cff */
[----:B------:R-:W2:Y:S01]  /*03d0*/  @!P0 LDG.E R18, desc[UR4][R10.64+0x8] ;  /* 0x000008040a128981 */ /* 0x000ea2000c1e1900 */
[----:B---3--:R-:W-:-:S03]  /*03e0*/  @!P0 LOP3.LUT R3, R3, R20, RZ, 0x3c, !PT ;  /* 0x0000001403038212 */ /* 0x008fc600078e3cff */
[----:B------:R-:W3:Y:S01]  /*03f0*/  @P1 LDG.E R20, desc[UR4][R10.64+0x24] ;  /* 0x000024040a141981 */ /* 0x000ee2000c1e1900 */
[----:B----4-:R-:W-:-:S03]  /*0400*/  @P1 LOP3.LUT R15, R15, R22, RZ, 0x3c, !PT ;  /* 0x000000160f0f1212 */ /* 0x010fc600078e3cff */
[----:B------:R-:W4:Y:S01]  /*0410*/  @P2 LDG.E R22, desc[UR4][R10.64+0x38] ;  /* 0x000038040a162981 */ /* 0x000f22000c1e1900 */
[----:B------:R-:W-:-:S03]  /*0420*/  @P2 LOP3.LUT R15, R15, R26, RZ, 0x3c, !PT ;  /* 0x0000001a0f0f2212 */ /* 0x000fc600078e3cff */
[----:B------:R-:W4:Y:S01]  /*0430*/  @P4 LDG.E R26, desc[UR4][R10.64+0x50] ;  /* 0x000050040a1a4981 */ /* 0x000f22000c1e1900 */
[----:B------:R-:W-:-:S03]  /*0440*/  @!P0 LOP3.LUT R4, R4, R21, RZ, 0x3c, !PT ;  /* 0x0000001504048212 */ /* 0x000fc600078e3cff */
[----:B------:R-:W4:Y:S01]  /*0450*/  @P1 LDG.E R21, desc[UR4][R10.64+0x20] ;  /* 0x000020040a151981 */ /* 0x000f22000c1e1900 */
[----:B------:R-:W-:-:S03]  /*0460*/  @!P0 LOP3.LUT R2, R2, R23, RZ, 0x3c, !PT ;  /* 0x0000001702028212 */ /* 0x000fc600078e3cff */
[----:B------:R-:W4:Y:S01]  /*0470*/  @P2 LDG.E R23, desc[UR4][R10.64+0x2c] ;  /* 0x00002c040a172981 */ /* 0x000f22000c1e1900 */
[----:B------:R-:W-:-:S03]  /*0480*/  @P1 LOP3.LUT R4, R4, R25, RZ, 0x3c, !PT ;  /* 0x0000001904041212 */ /* 0x000fc600078e3cff */
[----:B------:R-:W4:Y:S01]  /*0490*/  @P2 LDG.E R25, desc[UR4][R10.64+0x34] ;  /* 0x000034040a192981 */ /* 0x000f22000c1e1900 */
[----:B--2---:R-:W-:-:S03]  /*04a0*/  @!P0 LOP3.LUT R5, R5, R18, RZ, 0x3c, !PT ;  /* 0x0000001205058212 */ /* 0x004fc600078e3cff */
[----:B------:R-:W2:Y:S01]  /*04b0*/  @P1 LDG.E R18, desc[UR4][R10.64+0x1c] ;  /* 0x00001c040a121981 */ /* 0x000ea2000c1e1900 */
[----:B---3--:R-:W-:-:S03]  /*04c0*/  @P1 LOP3.LUT R3, R3, R20, RZ, 0x3c, !PT ;  /* 0x0000001403031212 */ /* 0x008fc600078e3cff */
[----:B------:R-:W3:Y:S01]  /*04d0*/  @P2 LDG.E R20, desc[UR4][R10.64+0x30] ;  /* 0x000030040a142981 */ /* 0x000ee2000c1e1900 */
[----:B----4-:R-:W-:-:S03]  /*04e0*/  @P2 LOP3.LUT R3, R3, R22, RZ, 0x3c, !PT ;  /* 0x0000001603032212 */ /* 0x010fc600078e3cff */
[----:B------:R-:W4:Y:S01]  /*04f0*/  @P3 LDG.E R22, desc[UR4][R10.64+0x4c] ;  /* 0x00004c040a163981 */ /* 0x000f22000c1e1900 */
[----:B------:R-:W-:-:S04]  /*0500*/  @P3 LOP3.LUT R15, R15, R28, RZ, 0x3c, !PT ;  /* 0x0000001c0f0f3212 */ /* 0x000fc800078e3cff */
[----:B------:R-:W-:Y:S02]  /*0510*/  @P4 LOP3.LUT R15, R15, R26, RZ, 0x3c, !PT ;  /* 0x0000001a0f0f4212 */ /* 0x000fe400078e3cff */
[----:B------:R-:W-:Y:S01]  /*0520*/  @P1 LOP3.LUT R2, R2, R21, RZ, 0x3c, !PT ;  /* 0x0000001502021212 */ /* 0x000fe200078e3cff */
[----:B------:R-:W4:Y:S04]  /*0530*/  @P5 LDG.E R26, desc[UR4][R10.64+0x64] ;  /* 0x000064040a1a5981 */ /* 0x000f28000c1e1900 */
[----:B------:R-:W4:Y:S01]  /*0540*/  @P3 LDG.E R21, desc[UR4][R10.64+0x40] ;  /* 0x000040040a153981 */ /* 0x000f22000c1e1900 */
[----:B------:R-:W-:Y:S02]  /*0550*/  @P2 LOP3.LUT R4, R4, R23, RZ, 0x3c, !PT ;  /* 0x0000001704042212 */ /* 0x000fe400078e3cff */
[----:B------:R-:W-:Y:S01]  /*0560*/  @P2 LOP3.LUT R2, R2, R25, RZ, 0x3c, !PT ;  /* 0x0000001902022212 */ /* 0x000fe200078e3cff */
[----:B------:R-:W4:Y:S04]  /*0570*/  @P3 LDG.E R23, desc[UR4][R10.64+0x48] ;  /* 0x000048040a173981 */ /* 0x000f28000c1e1900 */
[----:B------:R-:W4:Y:S01]  /*0580*/  @P4 LDG.E R25, desc[UR4][R10.64+0x54] ;  /* 0x000054040a194981 */ /* 0x000f22000c1e1900 */
[----:B--2---:R-:W-:-:S03]  /*0590*/  @P1 LOP3.LUT R5, R5, R18, RZ, 0x3c, !PT ;  /* 0x0000001205051212 */ /* 0x004fc600078e3cff */
[----:B------:R-:W2:Y:S01]  /*05a0*/  @P3 LDG.E R18, desc[UR4][R10.64+0x44] ;  /* 0x000044040a123981 */ /* 0x000ea2000c1e1900 */
[----:B---3--:R-:W-:-:S03]  /*05b0*/  @P2 LOP3.LUT R5, R5, R20, RZ, 0x3c, !PT ;  /* 0x0000001405052212 */ /* 0x008fc600078e3cff */
[----:B------:R-:W3:Y:S01]  /*05c0*/  @P4 LDG.E R20, desc[UR4][R10.64+0x58] ;  /* 0x000058040a144981 */ /* 0x000ee2000c1e1900 */
[----:B----4-:R-:W-:-:S03]  /*05d0*/  @P3 LOP3.LUT R3, R3, R22, RZ, 0x3c, !PT ;  /* 0x0000001603033212 */ /* 0x010fc600078e3cff */
[----:B------:R-:W4:Y:S01]  /*05e0*/  @P4 LDG.E R22, desc[UR4][R10.64+0x60] ;  /* 0x000060040a164981 */ /* 0x000f22000c1e1900 */
[----:B------:R-:W-:Y:S02]  /*05f0*/  LOP3.LUT P0, RZ, R24, 0x80, RZ, 0xc0, !PT ;  /* 0x0000008018ff7812 */ /* 0x000fe4000780c0ff */
[----:B------:R-:W-:Y:S02]  /*0600*/  @P5 LOP3.LUT R15, R15, R26, RZ, 0x3c, !PT ;  /* 0x0000001a0f0f5212 */ /* 0x000fe400078e3cff */
[----:B------:R-:W4:Y:S01]  /*0610*/  @P6 LDG.E R26, desc[UR4][R10.64+0x78] ;  /* 0x000078040a1a6981 */ /* 0x000f22000c1e1900 */
[----:B------:R-:W-:-:S03]  /*0620*/  @P3 LOP3.LUT R4, R4, R21, RZ, 0x3c, !PT ;  /* 0x0000001504043212 */ /* 0x000fc600078e3cff */
[----:B------:R-:W4:Y:S01]  /*0630*/  @P4 LDG.E R21, desc[UR4][R10.64+0x5c] ;  /* 0x00005c040a154981 */ /* 0x000f22000c1e1900 */
[----:B------:R-:W-:-:S03]  /*0640*/  @P3 LOP3.LUT R2, R2, R23, RZ, 0x3c, !PT ;  /* 0x0000001702023212 */ /* 0x000fc600078e3cff */
[----:B------:R-:W4:Y:S01]  /*0650*/  @P5 LDG.E R23, desc[UR4][R10.64+0x68] ;  /* 0x000068040a175981 */ /* 0x000f22000c1e1900 */
[----:B------:R-:W-:-:S03]  /*0660*/  @P4 LOP3.LUT R4, R4, R25, RZ, 0x3c, !PT ;  /* 0x0000001904044212 */ /* 0x000fc600078e3cff */
[----:B------:R-:W4:Y:S01]  /*0670*/  @P5 LDG.E R25, desc[UR4][R10.64+0x70] ;  /* 0x000070040a195981 */ /* 0x000f22000c1e1900 */
[----:B--2---:R-:W-:-:S03]  /*0680*/  @P3 LOP3.LUT R5, R5, R18, RZ, 0x3c, !PT ;  /* 0x0000001205053212 */ /* 0x004fc600078e3cff */
[----:B------:R-:W2:Y:S01]  /*0690*/  @P5 LDG.E R18, desc[UR4][R10.64+0x6c] ;  /* 0x00006c040a125981 */ /* 0x000ea2000c1e1900 */
[----:B---3--:R-:W-:-:S03]  /*06a0*/  @P4 LOP3.LUT R5, R5, R20, RZ, 0x3c, !PT ;  /* 0x0000001405054212 */ /* 0x008fc600078e3cff */
[----:B------:R-:W3:Y:S01]  /*06b0*/  @P5 LDG.E R20, desc[UR4][R10.64+0x74] ;  /* 0x000074040a145981 */ /* 0x000ee2000c1e1900 */
[----:B----4-:R-:W-:-:S03]  /*06c0*/  @P4 LOP3.LUT R3, R3, R22, RZ, 0x3c, !PT ;  /* 0x0000001603034212 */ /* 0x010fc600078e3cff */
[----:B------:R-:W4:Y:S01]  /*06d0*/  @P0 LDG.E R22, desc[UR4][R10.64+0x8c] ;  /* 0x00008c040a160981 */ /* 0x000f22000c1e1900 */
[----:B------:R-:W-:-:S03]  /*06e0*/  @P6 LOP3.LUT R15, R15, R26, RZ, 0x3c, !PT ;  /* 0x0000001a0f0f6212 */ /* 0x000fc600078e3cff */
        /* <DEDUP_REMOVED lines=13> */
[----:B------:R-:W-:Y:S02]  /*07c0*/  @P6 LOP3.LUT R4, R4, R27, RZ, 0x3c, !PT ;  /* 0x0000001b04046212 */ /* 0x000fe400078e3cff */
[----:B------:R-:W-:Y:S02]  /*07d0*/  @P6 LOP3.LUT R2, R2, R21, RZ, 0x3c, !PT ;  /* 0x0000001502026212 */ /* 0x000fe400078e3cff */
[----:B------:R-:W-:Y:S02]  /*07e0*/  @P0 LOP3.LUT R4, R4, R23, RZ, 0x3c, !PT ;  /* 0x0000001704040212 */ /* 0x000fe400078e3cff */
[----:B------:R-:W-:Y:S02]  /*07f0*/  @P0 LOP3.LUT R2, R2, R25, RZ, 0x3c, !PT ;  /* 0x0000001902020212 */ /* 0x000fe400078e3cff */
[----:B--2---:R-:W-:Y:S02]  /*0800*/  @P6 LOP3.LUT R5, R5, R18, RZ, 0x3c, !PT ;  /* 0x0000001205056212 */ /* 0x004fe400078e3cff */
[----:B---3--:R-:W-:-:S02]  /*0810*/  @P6 LOP3.LUT R3, R3, R20, RZ, 0x3c, !PT ;  /* 0x0000001403036212 */ /* 0x008fc400078e3cff */
[----:B----4-:R-:W-:Y:S02]  /*0820*/  @P0 LOP3.LUT R5, R5, R22, RZ, 0x3c, !PT ;  /* 0x0000001605050212 */ /* 0x010fe400078e3cff */
[----:B------:R-:W-:Y:S02]  /*0830*/  @P0 LOP3.LUT R3, R3, R26, RZ, 0x3c, !PT ;  /* 0x0000001a03030212 */ /* 0x000fe400078e3cff */
[----:B------:R-:W-:-:S13]  /*0840*/  R2P PR, R24.B1, 0x7f ;  /* 0x0000007f18007804 */ /* 0x000fda0000001000 */
[----:B------:R-:W2:Y:S04]  /*0850*/  @P0 LDG.E R18, desc[UR4][R10.64+0xa0] ;  /* 0x0000a0040a120981 */ /* 0x000ea8000c1e1900 */
[----:B------:R-:W3:Y:S04]  /*0860*/  @P1 LDG.E R22, desc[UR4][R10.64+0xb4] ;  /* 0x0000b4040a161981 */ /* 0x000ee8000c1e1900 */
[----:B------:R-:W4:Y:S04]  /*0870*/  @P2 LDG.E R26, desc[UR4][R10.64+0xc8] ;  /* 0x0000c8040a1a2981 */ /* 0x000f28000c1e1900 */
[----:B------:R-:W4:Y:S04]  /*0880*/  @P3 LDG.E R28, desc[UR4][R10.64+0xdc] ;  /* 0x0000dc040a1c3981 */ /* 0x000f28000c1e1900 */
[----:B------:R-:W4:Y:S04]  /*0890*/  @P0 LDG.E R23, desc[UR4][R10.64+0xa4] ;  /* 0x0000a4040a170981 */ /* 0x000f28000c1e1900 */
[----:B------:R-:W4:Y:S04]  /*08a0*/  @P0 LDG.E R20, desc[UR4][R10.64+0xa8] ;  /* 0x0000a8040a140981 */ /* 0x000f28000c1e1900 */
[----:B------:R-:W4:Y:S04]  /*08b0*/  @P4 LDG.E R25, desc[UR4][R10.64+0xf0] ;  /* 0x0000f0040a194981 */ /* 0x000f28000c1e1900 */
        /* <DEDUP_REMOVED lines=21> */
[----:B------:R-:W-:Y:S02]  /*0a10*/  LOP3.LUT P0, RZ, R24, 0x8000, RZ, 0xc0, !PT ;  /* 0x0000800018ff7812 */ /* 0x000fe4000780c0ff */
[----:B----4-:R-:W-:Y:S01]  /*0a20*/  @P5 LOP3.LUT R15, R15, R26, RZ, 0x3c, !PT ;  /* 0x0000001a0f0f5212 */ /* 0x010fe200078e3cff */
[----:B------:R-:W4:Y:S04]  /*0a30*/  @P3 LDG.E R24, desc[UR4][R10.64+0xe4] ;  /* 0x0000e4040a183981 */ /* 0x000f28000c1e1900 */
[----:B------:R-:W2:Y:S01]  /*0a40*/  @P6 LDG.E R26, desc[UR4][R10.64+0x118] ;  /* 0x000118040a1a6981 */ /* 0x000ea2000c1e1900 */
        /* <DEDUP_REMOVED lines=8> */
[----:B---3--:R-:W-:-:S03]  /*0ad0*/  @P2 LOP3.LUT R3, R3, R22, RZ, 0x3c, !PT ;  /* 0x0000001603032212 */ /* 0x008fc600078e3cff */
[----:B------:R-:W3:Y:S01]  /*0ae0*/  @P4 LDG.E R22, desc[UR4][R10.64+0x100] ;  /* 0x000100040a164981 */ /* 0x000ee2000c1e1900 */
[----:B--2---:R-:W-:-:S03]  /*0af0*/  @P6 LOP3.LUT R15, R15, R26, RZ, 0x3c, !PT ;  /* 0x0000001a0f0f6212 */ /* 0x004fc600078e3cff */
[----:B------:R-:W2:Y:S01]  /*0b00*/  @P0 LDG.E R26, desc[UR4][R10.64+0x12c] ;  /* 0x00012c040a1a0981 */ /* 0x000ea2000c1e1900 */
[----:B----4-:R-:W-:-:S03]  /*0b10*/  @P2 LOP3.LUT R2, R2, R23, RZ, 0x3c, !PT ;  /* 0x0000001702022212 */ /* 0x010fc600078e3cff */
[----:B------:R-:W4:Y:S01]  /*0b20*/  @P4 LDG.E R23, desc[UR4][R10.64+0xfc] ;  /* 0x0000fc040a174981 */ /* 0x000f22000c1e1900 */
[----:B------:R-:W-:-:S03]  /*0b30*/  @P2 LOP3.LUT R5, R5, R20, RZ, 0x3c, !PT ;  /* 0x0000001405052212 */ /* 0x000fc600078e3cff */
[----:B------:R-:W4:Y:S01]  /*0b40*/  @P4 LDG.E R20, desc[UR4][R10.64+0xf8] ;  /* 0x0000f8040a144981 */ /* 0x000f22000c1e1900 */
[----:B------:R-:W-:Y:S02]  /*0b50*/  @P3 LOP3.LUT R2, R2, R27, RZ, 0x3c, !PT ;  /* 0x0000001b02023212 */ /* 0x000fe400078e3cff */
[----:B------:R-:W-:Y:S01]  /*0b60*/  @P3 LOP3.LUT R4, R4, R25, RZ, 0x3c, !PT ;  /* 0x0000001904043212 */ /* 0x000fe200078e3cff */
[----:B------:R-:W4:Y:S01]  /*0b70*/  @P5 LDG.E R27, desc[UR4][R10.64+0x110] ;  /* 0x000110040a1b5981 */ /* 0x000f22000c1e1900 */
[----:B------:R-:W-:-:S03]  /*0b80*/  @P3 LOP3.LUT R5, R5, R24, RZ, 0x3c, !PT ;  /* 0x0000001805053212 */ /* 0x000fc600078e3cff */
[----:B------:R-:W4:Y:S04]  /*0b90*/  @P5 LDG.E R25, desc[UR4][R10.64+0x108] ;  /* 0x000108040a195981 */ /* 0x000f28000c1e1900 */
        /* <DEDUP_REMOVED lines=19> */
[----:B------:R-:W-:-:S05]  /*0cd0*/  VIADD R19, R19, 0x10 ;  /* 0x0000001013137836 */ /* 0x000fca0000000000 */
[----:B------:R-:W-:Y:S02]  /*0ce0*/  ISETP.NE.AND P1, PT, R19, 0x20, PT ;  /* 0x000000201300780c */ /* 0x000fe40003f25270 */
[----:B------:R-:W-:Y:S02]  /*0cf0*/  @P5 LOP3.LUT R3, R3, R18, RZ, 0x3c, !PT ;  /* 0x0000001203035212 */ /* 0x000fe400078e3cff */
[----:B------:R-:W-:Y:S02]  /*0d00*/  @P6 LOP3.LUT R4, R4, R21, RZ, 0x3c, !PT ;  /* 0x0000001504046212 */ /* 0x000fe400078e3cff */
[----:B---3--:R-:W-:-:S04]  /*0d10*/  @P6 LOP3.LUT R3, R3, R22, RZ, 0x3c, !PT ;  /* 0x0000001603036212 */ /* 0x008fc800078e3cff */
[----:B--2---:R-:W-:Y:S02]  /*0d20*/  @P0 LOP3.LUT R3, R3, R26, RZ, 0x3c, !PT ;  /* 0x0000001a03030212 */ /* 0x004fe400078e3cff */
[----:B----4-:R-:W-:Y:S02]  /*0d30*/  @P6 LOP3.LUT R2, R2, R23, RZ, 0x3c, !PT ;  /* 0x0000001702026212 */ /* 0x010fe400078e3cff */
[----:B------:R-:W-:Y:S02]  /*0d40*/  @P6 LOP3.LUT R5, R5, R20, RZ, 0x3c, !PT ;  /* 0x0000001405056212 */ /* 0x000fe400078e3cff */
[----:B------:R-:W-:Y:S02]  /*0d50*/  @P0 LOP3.LUT R2, R2, R27, RZ, 0x3c, !PT ;  /* 0x0000001b02020212 */ /* 0x000fe400078e3cff */
[----:B------:R-:W-:Y:S02]  /*0d60*/  @P0 LOP3.LUT R4, R4, R25, RZ, 0x3c, !PT ;  /* 0x0000001904040212 */ /* 0x000fe400078e3cff */
[----:B------:R-:W-:Y:S01]  /*0d70*/  @P0 LOP3.LUT R5, R5, R24, RZ, 0x3c, !PT ;  /* 0x0000001805050212 */ /* 0x000fe200078e3cff */
[----:B------:R-:W-:Y:S06]  /*0d80*/  @P1 BRA `(.L_x_9) ;  /* 0xfffffff400481947 */ /* 0x000fec000383ffff */
[----:B------:R-:W-:-:S05]  /*0d90*/  VIADD R17, R17, 0x1 ;  /* 0x0000000111117836 */ /* 0x000fca0000000000 */
[----:B------:R-:W-:-:S13]  /*0da0*/  ISETP.NE.AND P0, PT, R17, 0x5, PT ;  /* 0x000000051100780c */ /* 0x000fda0003f05270 */
[----:B------:R-:W-:Y:S05]  /*0db0*/  @P0 BRA `(.L_x_10) ;  /* 0xfffffff400300947 */ /* 0x000fea000383ffff */
[----:B------:R1:W-:Y:S01]  /*0dc0*/  STG.E.64 desc[UR4][R6.64+0x8], R4 ;  /* 0x0000080406007986 */ /* 0x0003e2000c101b04 */
[----:B------:R-:W-:Y:S01]  /*0dd0*/  VIADD R14, R14, 0x1 ;  /* 0x000000010e0e7836 */ /* 0x000fe20000000000 */
[----:B------:R-:W-:Y:S02]  /*0de0*/  LOP3.LUT R11, R13, 0x3, RZ, 0xc0, !PT ;  /* 0x000000030d0b7812 */ /* 0x000fe400078ec0ff */
[----:B------:R1:W-:Y:S02]  /*0df0*/  STG.E.64 desc[UR4][R6.64+0x10], R2 ;  /* 0x0000100206007986 */ /* 0x0003e4000c101b04 */
[----:B------:R-:W-:Y:S02]  /*0e00*/  ISETP.GE.U32.AND P0, PT, R14, R11, PT ;  /* 0x0000000b0e00720c */ /* 0x000fe40003f06070 */
[----:B------:R1:W-:Y:S11]  /*0e10*/  STG.E desc[UR4][R6.64+0x4], R15 ;  /* 0x0000040f06007986 */ /* 0x0003f6000c101904 */
[----:B------:R-:W-:Y:S05]  /*0e20*/  @!P0 BRA `(.L_x_11) ;  /* 0xfffffff400048947 */ /* 0x000fea000383ffff */
.L_x_8:
[----:B------:R-:W-:Y:S05]  /*0e30*/  BSYNC.RECONVERGENT B1 ;  /* 0x0000000000017941 */ /* 0x000fea0003800200 */
.L_x_7:
[C---:B------:R-:W-:Y:S01]  /*0e40*/  ISETP.GT.U32.AND P0, PT, R13.reuse, 0x3, PT ;  /* 0x000000030d00780c */ /* 0x040fe20003f04070 */
[----:B------:R-:W-:Y:S01]  /*0e50*/  VIADD R12, R12, 0x1 ;  /* 0x000000010c0c7836 */ /* 0x000fe20000000000 */
[--C-:B------:R-:W-:Y:S02]  /*0e60*/  SHF.R.U64 R13, R13, 0x2, R0.reuse ;  /* 0x000000020d0d7819 */ /* 0x100fe40000001200 */
[----:B------:R-:W-:Y:S02]  /*0e70*/  ISETP.GT.U32.AND.EX P0, PT, R0, RZ, PT, P0 ;  /* 0x000000ff0000720c */ /* 0x000fe40003f04100 */
[----:B------:R-:W-:-:S11]  /*0e80*/  SHF.R.U32.HI R0, RZ, 0x2, R0 ;  /* 0x00000002ff007819 */ /* 0x000fd60000011600 */
[----:B------:R-:W-:Y:S05]  /*0e90*/  @P0 BRA `(.L_x_12) ;  /* 0xfffffff000c80947 */ /* 0x000fea000383ffff */
.L_x_6:
[----:B------:R-:W-:Y:S05]  /*0ea0*/  BSYNC.RECONVERGENT B0 ;  /* 0x0000000000007941 */ /* 0x000fea0003800200 */
.L_x_5:
[----:B------:R-:W-:Y:S04]  /*0eb0*/  STG.E.64 desc[UR4][R6.64+0x18], RZ ;  /* 0x000018ff06007986 */ /* 0x000fe8000c101b04 */
[----:B------:R-:W-:Y:S04]  /*0ec0*/  STG.E desc[UR4][R6.64+0x20], RZ ;  /* 0x000020ff06007986 */ /* 0x000fe8000c101904 */
[----:B------:R-:W-:Y:S01]  /*0ed0*/  STG.E.64 desc[UR4][R6.64+0x28], RZ ;  /* 0x000028ff06007986 */ /* 0x000fe2000c101b04 */
[----:B------:R-:W-:Y:S05]  /*0ee0*/  EXIT ;  /* 0x000000000000794d */ /* 0x000fea0003800000 */
.L_x_13:
        /* <DEDUP_REMOVED lines=9> */
.L_x_16:


//--------------------- .nv.global.init           --------------------------
	.section	.nv.global.init,"aw",@progbits
	.align	4
.nv.global.init:
	.type		mrg32k3aM1SubSeq,@object
	.size		mrg32k3aM1SubSeq,(mrg32k3aM2SubSeq - mrg32k3aM1SubSeq)
mrg32k3aM1SubSeq:
        /*0000*/ 	.byte	0x0b, 0xcc, 0xee, 0x04, 0x73, 0x29, 0x8b, 0x6f, 0xf6, 0x53, 0x03, 0xf6, 0x23, 0xf6, 0xea, 0xda
        /* <DEDUP_REMOVED lines=125> */
	.type		mrg32k3aM2SubSeq,@object
	.size		mrg32k3aM2SubSeq,(mrg32k3aM1 - mrg32k3aM2SubSeq)
mrg32k3aM2SubSeq:
        /* <DEDUP_REMOVED lines=126> */
	.type		mrg32k3aM1,@object
	.size		mrg32k3aM1,(mrg32k3aM1Seq - mrg32k3aM1)
mrg32k3aM1:
        /* <DEDUP_REMOVED lines=144> */
	.type		mrg32k3aM1Seq,@object
	.size		mrg32k3aM1Seq,(mrg32k3aM2 - mrg32k3aM1Seq)
mrg32k3aM1Seq:
        /* <DEDUP_REMOVED lines=144> */
	.type		mrg32k3aM2,@object
	.size		mrg32k3aM2,(mrg32k3aM2Seq - mrg32k3aM2)
mrg32k3aM2:
        /* <DEDUP_REMOVED lines=144> */
	.type		mrg32k3aM2Seq,@object
	.size		mrg32k3aM2Seq,(precalc_xorwow_matrix - mrg32k3aM2Seq)
mrg32k3aM2Seq:
        /* <DEDUP_REMOVED lines=144> */
	.type		precalc_xorwow_matrix,@object
	.size		precalc_xorwow_matrix,(precalc_xorwow_offset_matrix - precalc_xorwow_matrix)
precalc_xorwow_matrix:
        /* <DEDUP_REMOVED lines=6400> */
	.type		precalc_xorwow_offset_matrix,@object
	.size		precalc_xorwow_offset_matrix,(.L_1 - precalc_xorwow_offset_matrix)
precalc_xorwow_offset_matrix:
        /* <DEDUP_REMOVED lines=6400> */
.L_1:


//--------------------- .nv.shared.reserved.0     --------------------------
	.section	.nv.shared.reserved.0,"aw",@nobits
	.weak		__nv_reservedSMEM_offset_0_alias
	.size		__nv_reservedSMEM_offset_0_alias, 0, 64
	.other		__nv_reservedSMEM_offset_0_alias,@"STO_CUDA_RESERVED_SHARED STV_DEFAULT"
__nv_reservedSMEM_offset_0_alias:
	.zero		0
	.zero		64


//--------------------- .nv.constant0._Z11getRandNumsP17curandStateXORWOWPi --------------------------
	.section	.nv.constant0._Z11getRandNumsP17curandStateXORWOWPi,"a",@progbits
	.sectionflags	@""
	.align	4
.nv.constant0._Z11getRandNumsP17curandStateXORWOWPi:
	.zero		912


//--------------------- .nv.constant0._Z4initfP17curandStateXORWOW --------------------------
	.section	.nv.constant0._Z4initfP17curandStateXORWOW,"a",@progbits
	.sectionflags	@""
	.align	4
.nv.constant0._Z4initfP17curandStateXORWOW:
	.zero		912


//--------------------- SYMBOLS --------------------------

	.type		.nv.reservedSmem.offset0,@object
	.size		.nv.reservedSmem.offset0,0x4
